//
// Generated by NVIDIA NVVM Compiler
//
// Compiler Build ID: CL-36424714
// Cuda compilation tools, release 13.0, V13.0.88
// Based on NVVM 20.0.0
//

.version 9.0
.target sm_100
.address_size 64

	// .globl	_Z6kernelPdS_S_iii

.visible .entry _Z6kernelPdS_S_iii(
	.param .u64 .ptr .align 1 _Z6kernelPdS_S_iii_param_0,
	.param .u64 .ptr .align 1 _Z6kernelPdS_S_iii_param_1,
	.param .u64 .ptr .align 1 _Z6kernelPdS_S_iii_param_2,
	.param .u32 _Z6kernelPdS_S_iii_param_3,
	.param .u32 _Z6kernelPdS_S_iii_param_4,
	.param .u32 _Z6kernelPdS_S_iii_param_5
)
{
	.reg .pred 	%p<14>;
	.reg .b32 	%r<18>;
	.reg .b32 	%f<45>;
	.reg .b64 	%rd<12>;
	.reg .b64 	%fd<12>;

	ld.param.u64 	%rd4, [_Z6kernelPdS_S_iii_param_0];
	ld.param.u64 	%rd5, [_Z6kernelPdS_S_iii_param_1];
	ld.param.u64 	%rd6, [_Z6kernelPdS_S_iii_param_2];
	ld.param.u32 	%r5, [_Z6kernelPdS_S_iii_param_3];
	ld.param.u32 	%r3, [_Z6kernelPdS_S_iii_param_4];
	ld.param.u32 	%r4, [_Z6kernelPdS_S_iii_param_5];
	mov.u32 	%r6, %ctaid.x;
	mov.u32 	%r7, %ntid.x;
	mov.u32 	%r8, %tid.x;
	mad.lo.s32 	%r1, %r6, %r7, %r8;
	setp.ge.s32 	%p1, %r1, %r5;
	@%p1 bra 	$L__BB0_6;
	div.s32 	%r2, %r1, %r3;
	cvt.rn.f64.s32 	%fd1, %r2;
	cvt.rn.f64.s32 	%fd2, %r4;
	rcp.rn.f64 	%fd3, %fd2;
	mul.f64 	%fd4, %fd3, %fd1;
	cvt.rn.f32.f64 	%f1, %fd4;
	setp.eq.f32 	%p2, %f1, 0f00000000;
	mov.f32 	%f44, 0f3F800000;
	@%p2 bra 	$L__BB0_4;
	mov.f32 	%f6, 0f32CD8C70;
	mov.f32 	%f7, 0f3ED90735;
	mul.rn.f32 	%f8, %f7, %f6;
	mov.f32 	%f9, 0f3DBDD9BD;
	mov.f32 	%f10, 0f3DF9B38D;
	mul.rn.f32 	%f11, %f10, %f9;
	mul.f32 	%f12, %f11, 0f40400000;
	fma.rn.f32 	%f13, %f8, 0f3FB8AA3B, 0f33773EAE;
	fma.rn.f32 	%f14, 0f3E9BE32A, 0f32A55E34, %f13;
	fma.rn.f32 	%f15, %f12, %f8, %f14;
	fma.rn.f32 	%f16, %f11, 0f3E9BE32A, %f15;
	mov.f32 	%f17, 0f3FB83977;
	add.rn.f32 	%f18, %f17, %f16;
	mul.rn.f32 	%f19, %f18, %f1;
	cvt.rni.f32.f32 	%f20, %f19;
	sub.f32 	%f21, %f19, %f20;
	neg.f32 	%f22, %f19;
	fma.rn.f32 	%f23, %f18, %f1, %f22;
	mov.f32 	%f24, 0fBFB83977;
	add.rn.f32 	%f25, %f18, %f24;
	neg.f32 	%f26, %f25;
	add.rn.f32 	%f27, %f16, %f26;
	fma.rn.f32 	%f28, %f27, %f1, %f23;
	add.f32 	%f29, %f21, %f28;
	setp.gt.f32 	%p3, %f20, 0f00000000;
	selp.b32 	%r9, 0, -2097152000, %p3;
	abs.f32 	%f30, %f1;
	setp.num.f32 	%p4, %f30, %f30;
	setp.lt.f32 	%p5, %f19, 0f00000000;
	selp.f32 	%f31, 0f00000000, 0f7F800000, %p5;
	abs.f32 	%f32, %f19;
	setp.gt.f32 	%p6, %f32, 0f43180000;
	cvt.rzi.s32.f32 	%r10, %f20;
	shl.b32 	%r11, %r10, 23;
	sub.s32 	%r12, %r11, %r9;
	mov.b32 	%f33, %r12;
	add.s32 	%r13, %r9, 2130706432;
	mov.b32 	%f34, %r13;
	fma.rn.f32 	%f35, %f29, 0f391FCB8E, 0f3AAF85ED;
	fma.rn.f32 	%f36, %f35, %f29, 0f3C1D9856;
	fma.rn.f32 	%f37, %f36, %f29, 0f3D6357BB;
	fma.rn.f32 	%f38, %f37, %f29, 0f3E75FDEC;
	fma.rn.f32 	%f39, %f38, %f29, 0f3F317218;
	fma.rn.f32 	%f40, %f39, %f29, 0f3F800000;
	mul.f32 	%f41, %f40, %f34;
	mul.f32 	%f42, %f41, %f33;
	selp.f32 	%f44, %f31, %f42, %p6;
	@%p4 bra 	$L__BB0_4;
	mov.f32 	%f43, 0f402DF854;
	add.rn.f32 	%f44, %f43, %f1;
$L__BB0_4:
	rem.s32 	%r14, %r1, %r3;
	cvt.f64.f32 	%fd5, %f44;
	cvt.rn.f64.s32 	%fd6, %r3;
	rcp.rn.f64 	%fd7, %fd6;
	cvt.rn.f64.s32 	%fd8, %r14;
	mul.f64 	%fd9, %fd7, %fd8;
	mul.f64 	%fd10, %fd9, %fd5;
	cvta.to.global.u64 	%rd7, %rd6;
	mul.wide.s32 	%rd8, %r1, 8;
	add.s64 	%rd1, %rd7, %rd8;
	st.global.f64 	[%rd1], %fd10;
	cvta.to.global.u64 	%rd9, %rd4;
	add.s64 	%rd2, %rd9, %rd8;
	mov.b64 	%rd10, 0;
	st.global.u64 	[%rd2], %rd10;
	cvta.to.global.u64 	%rd11, %rd5;
	add.s64 	%rd3, %rd11, %rd8;
	st.global.u64 	[%rd3], %rd10;
	setp.ne.s32 	%p7, %r2, 0;
	add.s32 	%r16, %r4, -1;
	setp.ne.s32 	%p8, %r2, %r16;
	and.pred  	%p9, %p7, %p8;
	setp.ne.s32 	%p10, %r14, 0;
	and.pred  	%p11, %p10, %p9;
	add.s32 	%r17, %r3, -1;
	setp.ne.s32 	%p12, %r14, %r17;
	and.pred  	%p13, %p11, %p12;
	@%p13 bra 	$L__BB0_6;
	ld.global.f64 	%fd11, [%rd1];
	st.global.f64 	[%rd2], %fd11;
	st.global.f64 	[%rd3], %fd11;
	bar.sync 	0;
$L__BB0_6:
	ret;

}


// ===== COMPILED SASS (sm_100) =====

	.target	sm_100

	.elftype	@"ET_EXEC"


//--------------------- .note.nv.tkinfo           --------------------------
	.section	.note.nv.tkinfo,"",@"SHT_NOTE"
	.sectionflags	@"SHF_NOTE_NV_TKINFO"
	.tkinfo
        /*0018*/ 	.word	0x00000002
        /*0030*/ 	.string	""
        /*0030*/ 	.string	"ptxas"
        /*0030*/ 	.string	"Cuda compilation tools, release 13.0, V13.0.88"
        /*0030*/ 	.string	"Build cuda_13.0.r13.0/compiler.36424714_0"
        /*0030*/ 	.string	"-arch sm_100 -m 64 "



//--------------------- .note.nv.cuinfo           --------------------------
	.section	.note.nv.cuinfo,"",@"SHT_NOTE"
	.sectionflags	@"SHF_NOTE_NV_CUINFO"
        /*0018*/ 	.short	0x0002
        /*001a*/ 	.short	0x0064
        /*001c*/ 	.short	0x0082
	.zero		2


//--------------------- .nv.info                  --------------------------
	.section	.nv.info,"",@"SHT_CUDA_INFO"
	.align	4


	//----- nvinfo : EIATTR_REGCOUNT
	.align		4
        /*0000*/ 	.byte	0x04, 0x2f
        /*0002*/ 	.short	(.L_1 - .L_0)
	.align		4
.L_0:
        /*0004*/ 	.word	index@(_Z6kernelPdS_S_iii)
        /*0008*/ 	.word	0x00000017


	//----- nvinfo : EIATTR_FRAME_SIZE
	.align		4
.L_1:
        /*000c*/ 	.byte	0x04, 0x11
        /*000e*/ 	.short	(.L_3 - .L_2)
	.align		4
.L_2:
        /*0010*/ 	.word	index@($__internal_0_$__cuda_sm20_dblrcp_rn_slowpath_v3)
        /*0014*/ 	.word	0x00000000


	//----- nvinfo : EIATTR_FRAME_SIZE
	.align		4
.L_3:
        /*0018*/ 	.byte	0x04, 0x11
        /*001a*/ 	.short	(.L_5 - .L_4)
	.align		4
.L_4:
        /*001c*/ 	.word	index@(_Z6kernelPdS_S_iii)
        /*0020*/ 	.word	0x00000000


	//----- nvinfo : EIATTR_MIN_STACK_SIZE
	.align		4
.L_5:
        /*0024*/ 	.byte	0x04, 0x12
        /*0026*/ 	.short	(.L_7 - .L_6)
	.align		4
.L_6:
        /*0028*/ 	.word	index@(_Z6kernelPdS_S_iii)
        /*002c*/ 	.word	0x00000000
.L_7:


//--------------------- .nv.compat                --------------------------
	.section	.nv.compat,"",@"SHT_CUDA_COMPAT_INFO"
	.align	4
        /*0000*/ 	.byte	0x02, 0x09, 0x00, 0x00, 0x02, 0x02, 0x01, 0x00, 0x02, 0x05, 0x05, 0x00, 0x03, 0x07, 0x01, 0x01
        /*0010*/ 	.byte	0x02, 0x03, 0x00, 0x00, 0x02, 0x06, 0x01, 0x00, 0x04, 0x0b, 0x08, 0x00, 0x01, 0x00, 0x00, 0x00
        /*0020*/ 	.byte	0x00, 0x00, 0x00, 0x00


//--------------------- .nv.info._Z6kernelPdS_S_iii --------------------------
	.section	.nv.info._Z6kernelPdS_S_iii,"",@"SHT_CUDA_INFO"
	.sectionflags	@""
	.align	4


	//----- nvinfo : EIATTR_CUDA_API_VERSION
	.align		4
        /*0000*/ 	.byte	0x04, 0x37
        /*0002*/ 	.short	(.L_9 - .L_8)
.L_8:
        /*0004*/ 	.word	0x00000082


	//----- nvinfo : EIATTR_KPARAM_INFO
	.align		4
.L_9:
        /*0008*/ 	.byte	0x04, 0x17
        /*000a*/ 	.short	(.L_11 - .L_10)
.L_10:
        /*000c*/ 	.word	0x00000000
        /*0010*/ 	.short	0x0005
        /*0012*/ 	.short	0x0020
        /*0014*/ 	.byte	0x00, 0xf0, 0x11, 0x00


	//----- nvinfo : EIATTR_KPARAM_INFO
	.align		4
.L_11:
        /*0018*/ 	.byte	0x04, 0x17
        /*001a*/ 	.short	(.L_13 - .L_12)
.L_12:
        /*001c*/ 	.word	0x00000000
        /*0020*/ 	.short	0x0004
        /*0022*/ 	.short	0x001c
        /*0024*/ 	.byte	0x00, 0xf0, 0x11, 0x00


	//----- nvinfo : EIATTR_KPARAM_INFO
	.align		4
.L_13:
        /*0028*/ 	.byte	0x04, 0x17
        /*002a*/ 	.short	(.L_15 - .L_14)
.L_14:
        /*002c*/ 	.word	0x00000000
        /*0030*/ 	.short	0x0003
        /*0032*/ 	.short	0x0018
        /*0034*/ 	.byte	0x00, 0xf0, 0x11, 0x00


	//----- nvinfo : EIATTR_KPARAM_INFO
	.align		4
.L_15:
        /*0038*/ 	.byte	0x04, 0x17
        /*003a*/ 	.short	(.L_17 - .L_16)
.L_16:
        /*003c*/ 	.word	0x00000000
        /*0040*/ 	.short	0x0002
        /*0042*/ 	.short	0x0010
        /*0044*/ 	.byte	0x00, 0xf5, 0x21, 0x00


	//----- nvinfo : EIATTR_KPARAM_INFO
	.align		4
.L_17:
        /*0048*/ 	.byte	0x04, 0x17
        /*004a*/ 	.short	(.L_19 - .L_18)
.L_18:
        /*004c*/ 	.word	0x00000000
        /*0050*/ 	.short	0x0001
        /*0052*/ 	.short	0x0008
        /*0054*/ 	.byte	0x00, 0xf5, 0x21, 0x00


	//----- nvinfo : EIATTR_KPARAM_INFO
	.align		4
.L_19:
        /*0058*/ 	.byte	0x04, 0x17
        /*005a*/ 	.short	(.L_21 - .L_20)
.L_20:
        /*005c*/ 	.word	0x00000000
        /*0060*/ 	.short	0x0000
        /*0062*/ 	.short	0x0000
        /*0064*/ 	.byte	0x00, 0xf5, 0x21, 0x00


	//----- nvinfo : EIATTR_SPARSE_MMA_MASK
	.align		4
.L_21:
        /*0068*/ 	.byte	0x03, 0x50
        /*006a*/ 	.short	0x0000


	//----- nvinfo : EIATTR_MAXREG_COUNT
	.align		4
        /*006c*/ 	.byte	0x03, 0x1b
        /*006e*/ 	.short	0x00ff


	//----- nvinfo : EIATTR_NUM_BARRIERS
	.align		4
        /*0070*/ 	.byte	0x02, 0x4c
        /*0072*/ 	.byte	0x01
	.zero		1


	//----- nvinfo : EIATTR_MERCURY_ISA_VERSION
	.align		4
        /*0074*/ 	.byte	0x03, 0x5f
        /*0076*/ 	.short	0x0101


	//----- nvinfo : EIATTR_VRC_CTA_INIT_COUNT
	.align		4
        /*0078*/ 	.byte	0x02, 0x4a
	.zero		1
	.zero		1


	//----- nvinfo : EIATTR_EXIT_INSTR_OFFSETS
	.align		4
        /*007c*/ 	.byte	0x04, 0x1c
        /*007e*/ 	.short	(.L_23 - .L_22)


	//   ....[0]....
.L_22:
        /*0080*/ 	.word	0x00000070


	//   ....[1]....
        /*0084*/ 	.word	0x00000980


	//   ....[2]....
        /*0088*/ 	.word	0x000009d0


	//----- nvinfo : EIATTR_CRS_STACK_SIZE
	.align		4
.L_23:
        /*008c*/ 	.byte	0x04, 0x1e
        /*008e*/ 	.short	(.L_25 - .L_24)
.L_24:
        /*0090*/ 	.word	0x00000000


	//----- nvinfo : EIATTR_CBANK_PARAM_SIZE
	.align		4
.L_25:
        /*0094*/ 	.byte	0x03, 0x19
        /*0096*/ 	.short	0x0024


	//----- nvinfo : EIATTR_PARAM_CBANK
	.align		4
        /*0098*/ 	.byte	0x04, 0x0a
        /*009a*/ 	.short	(.L_27 - .L_26)
	.align		4
.L_26:
        /*009c*/ 	.word	index@(.nv.constant0._Z6kernelPdS_S_iii)
        /*00a0*/ 	.short	0x0380
        /*00a2*/ 	.short	0x0024


	//----- nvinfo : EIATTR_SW_WAR
	.align		4
.L_27:
        /*00a4*/ 	.byte	0x04, 0x36
        /*00a6*/ 	.short	(.L_29 - .L_28)
.L_28:
        /*00a8*/ 	.word	0x00000008
.L_29:


//--------------------- .nv.callgraph             --------------------------
	.section	.nv.callgraph,"",@"SHT_CUDA_CALLGRAPH"
	.align	4
	.sectionentsize	8
	.align		4
        /*0000*/ 	.word	0x00000000
	.align		4
        /*0004*/ 	.word	0xffffffff
	.align		4
        /*0008*/ 	.word	0x00000000
	.align		4
        /*000c*/ 	.word	0xfffffffe
	.align		4
        /*0010*/ 	.word	0x00000000
	.align		4
        /*0014*/ 	.word	0xfffffffd
	.align		4
        /*0018*/ 	.word	0x00000000
	.align		4
        /*001c*/ 	.word	0xfffffffc


//--------------------- .text._Z6kernelPdS_S_iii  --------------------------
	.section	.text._Z6kernelPdS_S_iii,"ax",@progbits
	.align	128
        .global         _Z6kernelPdS_S_iii
        .type           _Z6kernelPdS_S_iii,@function
        .size           _Z6kernelPdS_S_iii,(.L_x_8 - _Z6kernelPdS_S_iii)
        .other          _Z6kernelPdS_S_iii,@"STO_CUDA_ENTRY STV_DEFAULT"
_Z6kernelPdS_S_iii:
.text._Z6kernelPdS_S_iii:
[----:B------:R-:W-:Y:S01]  /*0000*/  LDC R1, c[0x0][0x37c] ;  /* 0x0000df00ff017b82 */ /* 0x000fe20000000800 */
[----:B------:R-:W0:Y:S07]  /*0010*/  S2R R3, SR_TID.X ;  /* 0x0000000000037919 */ /* 0x000e2e0000002100 */
[----:B------:R-:W0:Y:S01]  /*0020*/  S2UR UR4, SR_CTAID.X ;  /* 0x00000000000479c3 */ /* 0x000e220000002500 */
[----:B------:R-:W1:Y:S07]  /*0030*/  LDCU UR5, c[0x0][0x398] ;  /* 0x00007300ff0577ac */ /* 0x000e6e0008000800 */
[----:B------:R-:W0:Y:S02]  /*0040*/  LDC R6, c[0x0][0x360] ;  /* 0x0000d800ff067b82 */ /* 0x000e240000000800 */
[----:B0-----:R-:W-:-:S05]  /*0050*/  IMAD R6, R6, UR4, R3 ;  /* 0x0000000406067c24 */ /* 0x001fca000f8e0203 */
[----:B-1----:R-:W-:-:S13]  /*0060*/  ISETP.GE.AND P0, PT, R6, UR5, PT ;  /* 0x0000000506007c0c */ /* 0x002fda000bf06270 */
[----:B------:R-:W-:Y:S05]  /*0070*/  @P0 EXIT ;  /* 0x000000000000094d */ /* 0x000fea0003800000 */
[----:B------:R-:W0:Y:S01]  /*0080*/  LDC R5, c[0x0][0x39c] ;  /* 0x0000e700ff057b82 */ /* 0x000e220000000800 */
[----:B------:R-:W1:Y:S01]  /*0090*/  LDCU UR4, c[0x0][0x3a0] ;  /* 0x00007400ff0477ac */ /* 0x000e620008000800 */
[----:B------:R-:W-:Y:S02]  /*00a0*/  IABS R8, R6 ;  /* 0x0000000600087213 */ /* 0x000fe40000000000 */
[----:B0-----:R-:W-:-:S04]  /*00b0*/  IABS R13, R5 ;  /* 0x00000005000d7213 */ /* 0x001fc80000000000 */
[----:B------:R-:W0:Y:S08]  /*00c0*/  I2F.RP R0, R13 ;  /* 0x0000000d00007306 */ /* 0x000e300000209400 */
[----:B0-----:R-:W0:Y:S02]  /*00d0*/  MUFU.RCP R0, R0 ;  /* 0x0000000000007308 */ /* 0x001e240000001000 */
[----:B0-----:R-:W-:-:S06]  /*00e0*/  VIADD R4, R0, 0xffffffe ;  /* 0x0ffffffe00047836 */ /* 0x001fcc0000000000 */
[----:B------:R-:W0:Y:S02]  /*00f0*/  F2I.FTZ.U32.TRUNC.NTZ R3, R4 ;  /* 0x0000000400037305 */ /* 0x000e24000021f000 */
[----:B0-----:R-:W-:-:S04]  /*0100*/  IMAD.MOV R2, RZ, RZ, -R3 ;  /* 0x000000ffff027224 */ /* 0x001fc800078e0a03 */
[----:B------:R-:W-:Y:S02]  /*0110*/  IMAD R7, R2, R13, RZ ;  /* 0x0000000d02077224 */ /* 0x000fe400078e02ff */
[----:B------:R-:W-:-:S05]  /*0120*/  HFMA2 R2, -RZ, RZ, 0, 0 ;  /* 0x00000000ff027431 */ /* 0x000fca00000001ff */
[----:B------:R-:W-:Y:S02]  /*0130*/  IMAD.HI.U32 R7, R3, R7, R2 ;  /* 0x0000000703077227 */ /* 0x000fe400078e0002 */
[----:B-1----:R-:W0:Y:S04]  /*0140*/  I2F.F64 R2, UR4 ;  /* 0x0000000400027d12 */ /* 0x002e280008201c00 */
[----:B------:R-:W-:-:S04]  /*0150*/  IMAD.HI.U32 R0, R7, R8, RZ ;  /* 0x0000000807007227 */ /* 0x000fc800078e00ff */
[----:B------:R-:W-:-:S04]  /*0160*/  IMAD.MOV R4, RZ, RZ, -R0 ;  /* 0x000000ffff047224 */ /* 0x000fc800078e0a00 */
[----:B------:R-:W-:Y:S01]  /*0170*/  IMAD R4, R13, R4, R8 ;  /* 0x000000040d047224 */ /* 0x000fe200078e0208 */
[----:B0-----:R-:W0:Y:S01]  /*0180*/  MUFU.RCP64H R11, R3 ;  /* 0x00000003000b7308 */ /* 0x001e220000001800 */
[----:B------:R-:W-:-:S03]  /*0190*/  VIADD R10, R3, 0x300402 ;  /* 0x00300402030a7836 */ /* 0x000fc60000000000 */
[----:B------:R-:W-:-:S13]  /*01a0*/  ISETP.GT.U32.AND P1, PT, R13, R4, PT ;  /* 0x000000040d00720c */ /* 0x000fda0003f24070 */
[-C--:B------:R-:W-:Y:S01]  /*01b0*/  @!P1 IADD3 R4, PT, PT, R4, -R13.reuse, RZ ;  /* 0x8000000d04049210 */ /* 0x080fe20007ffe0ff */
[----:B------:R-:W-:Y:S01]  /*01c0*/  @!P1 VIADD R0, R0, 0x1 ;  /* 0x0000000100009836 */ /* 0x000fe20000000000 */
[----:B0-----:R-:W-:Y:S01]  /*01d0*/  DFMA R8, -R2, R10, 1 ;  /* 0x3ff000000208742b */ /* 0x001fe2000000010a */
[----:B------:R-:W-:Y:S02]  /*01e0*/  ISETP.NE.AND P1, PT, R5, RZ, PT ;  /* 0x000000ff0500720c */ /* 0x000fe40003f25270 */
[----:B------:R-:W-:Y:S02]  /*01f0*/  ISETP.GE.U32.AND P0, PT, R4, R13, PT ;  /* 0x0000000d0400720c */ /* 0x000fe40003f06070 */
[----:B------:R-:W-:-:S03]  /*0200*/  LOP3.LUT R4, R6, R5, RZ, 0x3c, !PT ;  /* 0x0000000506047212 */ /* 0x000fc600078e3cff */
[----:B------:R-:W-:Y:S01]  /*0210*/  DFMA R8, R8, R8, R8 ;  /* 0x000000080808722b */ /* 0x000fe20000000008 */
[----:B------:R-:W-:-:S07]  /*0220*/  ISETP.GE.AND P2, PT, R4, RZ, PT ;  /* 0x000000ff0400720c */ /* 0x000fce0003f46270 */
[----:B------:R-:W-:Y:S01]  /*0230*/  @P0 VIADD R0, R0, 0x1 ;  /* 0x0000000100000836 */ /* 0x000fe20000000000 */
[----:B------:R-:W-:Y:S01]  /*0240*/  DFMA R12, R10, R8, R10 ;  /* 0x000000080a0c722b */ /* 0x000fe2000000000a */
[----:B------:R-:W-:-:S04]  /*0250*/  FSETP.GEU.AND P0, PT, |R10|, 5.8789094863358348022e-39, PT ;  /* 0x004004020a00780b */ /* 0x000fc80003f0e200 */
[----:B------:R-:W-:Y:S02]  /*0260*/  @!P2 IADD3 R0, PT, PT, -R0, RZ, RZ ;  /* 0x000000ff0000a210 */ /* 0x000fe40007ffe1ff */
[----:B------:R-:W-:Y:S01]  /*0270*/  @!P1 LOP3.LUT R0, RZ, R5, RZ, 0x33, !PT ;  /* 0x00000005ff009212 */ /* 0x000fe200078e33ff */
[----:B------:R-:W-:-:S03]  /*0280*/  DFMA R14, -R2, R12, 1 ;  /* 0x3ff00000020e742b */ /* 0x000fc6000000010c */
[----:B------:R0:W1:Y:S05]  /*0290*/  I2F.F64 R8, R0 ;  /* 0x0000000000087312 */ /* 0x00006a0000201c00 */
[----:B------:R-:W-:Y:S01]  /*02a0*/  DFMA R10, R12, R14, R12 ;  /* 0x0000000e0c0a722b */ /* 0x000fe2000000000c */
[----:B------:R-:W-:Y:S10]  /*02b0*/  @P0 BRA `(.L_x_0) ;  /* 0x0000000000180947 */ /* 0x000ff40003800000 */
[----:B------:R-:W-:Y:S01]  /*02c0*/  LOP3.LUT R4, R3, 0x7fffffff, RZ, 0xc0, !PT ;  /* 0x7fffffff03047812 */ /* 0x000fe200078ec0ff */
[----:B------:R-:W-:Y:S01]  /*02d0*/  IMAD.MOV.U32 R7, RZ, RZ, R2 ;  /* 0x000000ffff077224 */ /* 0x000fe200078e0002 */
[----:B------:R-:W-:Y:S02]  /*02e0*/  MOV R5, R3 ;  /* 0x0000000300057202 */ /* 0x000fe40000000f00 */
[----:B------:R-:W-:Y:S01]  /*02f0*/  MOV R2, 0x320 ;  /* 0x0000032000027802 */ /* 0x000fe20000000f00 */
[----:B------:R-:W-:-:S07]  /*0300*/  VIADD R12, R4, 0xfff00000 ;  /* 0xfff00000040c7836 */ /* 0x000fce0000000000 */
[----:B01----:R-:W-:Y:S05]  /*0310*/  CALL.REL.NOINC `($__internal_0_$__cuda_sm20_dblrcp_rn_slowpath_v3) ;  /* 0x0000000400b07944 */ /* 0x003fea0003c00000 */
.L_x_0:
[----:B------:R-:W2:Y:S01]  /*0320*/  LDC R7, c[0x0][0x39c] ;  /* 0x0000e700ff077b82 */ /* 0x000ea20000000800 */
[----:B------:R-:W-:Y:S01]  /*0330*/  IABS R14, R6 ;  /* 0x00000006000e7213 */ /* 0x000fe20000000000 */
[----:B-1----:R-:W-:Y:S01]  /*0340*/  DMUL R8, R8, R10 ;  /* 0x0000000a08087228 */ /* 0x002fe20000000000 */
[----:B------:R-:W1:Y:S01]  /*0350*/  LDCU.64 UR6, c[0x0][0x358] ;  /* 0x00006b00ff0677ac */ /* 0x000e620008000a00 */
[----:B------:R-:W-:Y:S08]  /*0360*/  BSSY.RECONVERGENT B0, `(.L_x_1) ;  /* 0x0000041000007945 */ /* 0x000ff00003800200 */
[----:B------:R3:W4:Y:S02]  /*0370*/  F2F.F32.F64 R8, R8 ;  /* 0x0000000800087310 */ /* 0x0007240000301000 */
[----:B---3--:R-:W-:Y:S01]  /*0380*/  IMAD.MOV.U32 R9, RZ, RZ, 0x3f800000 ;  /* 0x3f800000ff097424 */ /* 0x008fe200078e00ff */
[----:B--2---:R-:W-:-:S05]  /*0390*/  IABS R15, R7 ;  /* 0x00000007000f7213 */ /* 0x004fca0000000000 */
[----:B------:R-:W2:Y:S01]  /*03a0*/  I2F.F64 R4, R7 ;  /* 0x0000000700047312 */ /* 0x000ea20000201c00 */
[----:B------:R-:W-:Y:S02]  /*03b0*/  ISETP.NE.AND P1, PT, R7, RZ, PT ;  /* 0x000000ff0700720c */ /* 0x000fe40003f25270 */
[----:B----4-:R-:W-:-:S05]  /*03c0*/  FSETP.NEU.AND P2, PT, R8, RZ, PT ;  /* 0x000000ff0800720b */ /* 0x010fca0003f4d000 */
[----:B------:R-:W3:Y:S08]  /*03d0*/  I2F.RP R12, R15 ;  /* 0x0000000f000c7306 */ /* 0x000ef00000209400 */
[----:B---3--:R-:W3:Y:S02]  /*03e0*/  MUFU.RCP R12, R12 ;  /* 0x0000000c000c7308 */ /* 0x008ee40000001000 */
[----:B---3--:R-:W-:-:S06]  /*03f0*/  IADD3 R13, PT, PT, R12, 0xffffffe, RZ ;  /* 0x0ffffffe0c0d7810 */ /* 0x008fcc0007ffe0ff */
[----:B------:R-:W3:Y:S02]  /*0400*/  F2I.FTZ.U32.TRUNC.NTZ R3, R13 ;  /* 0x0000000d00037305 */ /* 0x000ee4000021f000 */
[----:B---3--:R-:W-:-:S04]  /*0410*/  IMAD.MOV R2, RZ, RZ, -R3 ;  /* 0x000000ffff027224 */ /* 0x008fc800078e0a03 */
[----:B------:R-:W-:Y:S01]  /*0420*/  IMAD R17, R2, R15, RZ ;  /* 0x0000000f02117224 */ /* 0x000fe200078e02ff */
[----:B------:R-:W-:-:S05]  /*0430*/  MOV R2, RZ ;  /* 0x000000ff00027202 */ /* 0x000fca0000000f00 */
[----:B------:R-:W-:Y:S01]  /*0440*/  IMAD.HI.U32 R17, R3, R17, R2 ;  /* 0x0000001103117227 */ /* 0x000fe200078e0002 */
[----:B--2---:R-:W-:Y:S01]  /*0450*/  IADD3 R2, PT, PT, R5, 0x300402, RZ ;  /* 0x0030040205027810 */ /* 0x004fe20007ffe0ff */
[----:B------:R-:W2:Y:S04]  /*0460*/  MUFU.RCP64H R3, R5 ;  /* 0x0000000500037308 */ /* 0x000ea80000001800 */
[----:B------:R-:W-:-:S04]  /*0470*/  IMAD.HI.U32 R17, R17, R14, RZ ;  /* 0x0000000e11117227 */ /* 0x000fc800078e00ff */
[----:B------:R-:W-:-:S04]  /*0480*/  IMAD.MOV R17, RZ, RZ, -R17 ;  /* 0x000000ffff117224 */ /* 0x000fc800078e0a11 */
[----:B------:R-:W-:-:S05]  /*0490*/  IMAD R14, R15, R17, R14 ;  /* 0x000000110f0e7224 */ /* 0x000fca00078e020e */
[----:B------:R-:W-:Y:S01]  /*04a0*/  ISETP.GT.U32.AND P0, PT, R15, R14, PT ;  /* 0x0000000e0f00720c */ /* 0x000fe20003f04070 */
[----:B--2---:R-:W-:-:S08]  /*04b0*/  DFMA R10, -R4, R2, 1 ;  /* 0x3ff00000040a742b */ /* 0x004fd00000000102 */
[----:B------:R-:W-:-:S04]  /*04c0*/  DFMA R10, R10, R10, R10 ;  /* 0x0000000a0a0a722b */ /* 0x000fc8000000000a */
[----:B------:R-:W-:Y:S01]  /*04d0*/  @!P0 IMAD.IADD R14, R14, 0x1, -R15 ;  /* 0x000000010e0e8824 */ /* 0x000fe200078e0a0f */
[----:B------:R-:W-:-:S03]  /*04e0*/  ISETP.GE.AND P0, PT, R6, RZ, PT ;  /* 0x000000ff0600720c */ /* 0x000fc60003f06270 */
[----:B------:R-:W-:Y:S01]  /*04f0*/  DFMA R10, R2, R10, R2 ;  /* 0x0000000a020a722b */ /* 0x000fe20000000002 */
[----:B------:R-:W-:-:S07]  /*0500*/  ISETP.GT.U32.AND P3, PT, R15, R14, PT ;  /* 0x0000000e0f00720c */ /* 0x000fce0003f64070 */
[----:B------:R-:W-:-:S06]  /*0510*/  DFMA R12, -R4, R10, 1 ;  /* 0x3ff00000040c742b */ /* 0x000fcc000000010a */
[----:B------:R-:W-:Y:S01]  /*0520*/  @!P3 IADD3 R14, PT, PT, R14, -R15, RZ ;  /* 0x8000000f0e0eb210 */ /* 0x000fe20007ffe0ff */
[----:B-1----:R-:W-:Y:S06]  /*0530*/  @!P2 BRA `(.L_x_2) ;  /* 0x00000000008ca947 */ /* 0x002fec0003800000 */
[----:B------:R-:W-:Y:S01]  /*0540*/  MOV R16, 0x322e41d4 ;  /* 0x322e41d400107802 */ /* 0x000fe20000000f00 */
[----:B------:R-:W-:Y:S01]  /*0550*/  IMAD.MOV.U32 R9, RZ, RZ, 0x3fb8aa3b ;  /* 0x3fb8aa3bff097424 */ /* 0x000fe200078e00ff */
[----:B------:R-:W-:Y:S01]  /*0560*/  MOV R18, 0x3e9be32a ;  /* 0x3e9be32a00127802 */ /* 0x000fe20000000f00 */
[----:B------:R-:W-:Y:S01]  /*0570*/  IMAD.MOV.U32 R20, RZ, RZ, 0x391fcb8e ;  /* 0x391fcb8eff147424 */ /* 0x000fe200078e00ff */
[----:B------:R-:W-:Y:S01]  /*0580*/  FSETP.NAN.AND P4, PT, |R8|, |R8|, PT ;  /* 0x400000080800720b */ /* 0x000fe20003f88200 */
[----:B------:R-:W-:-:S04]  /*0590*/  FFMA R9, R16, R9, 5.7566175826195831178e-08 ;  /* 0x33773eae10097423 */ /* 0x000fc80000000009 */
[----:B------:R-:W-:-:S04]  /*05a0*/  FFMA R9, R18, 1.9251366722983220825e-08, R9 ;  /* 0x32a55e3412097823 */ /* 0x000fc80000000009 */
[----:B------:R-:W-:-:S04]  /*05b0*/  FFMA R9, R16, 0.033907372504472732544, R9 ;  /* 0x3d0ae27510097823 */ /* 0x000fc80000000009 */
[----:B------:R-:W-:-:S04]  /*05c0*/  FFMA R15, R18, 0.011302457191050052643, R9 ;  /* 0x3c392df1120f7823 */ /* 0x000fc80000000009 */
[----:B------:R-:W-:-:S04]  /*05d0*/  FADD R17, R15, 1.439253687858581543 ;  /* 0x3fb839770f117421 */ /* 0x000fc80000000000 */
[----:B------:R-:W-:Y:S01]  /*05e0*/  FMUL R9, R8, R17 ;  /* 0x0000001108097220 */ /* 0x000fe20000400000 */
[----:B------:R-:W-:-:S03]  /*05f0*/  FADD R18, R17, -1.439253687858581543 ;  /* 0xbfb8397711127421 */ /* 0x000fc60000000000 */
[----:B------:R-:W1:Y:S01]  /*0600*/  FRND R16, R9 ;  /* 0x0000000900107307 */ /* 0x000e620000201000 */
[----:B------:R-:W-:Y:S01]  /*0610*/  FADD R18, R15, -R18 ;  /* 0x800000120f127221 */ /* 0x000fe20000000000 */
[----:B------:R-:W-:Y:S01]  /*0620*/  FFMA R17, R8, R17, -R9 ;  /* 0x0000001108117223 */ /* 0x000fe20000000809 */
[----:B------:R-:W-:-:S03]  /*0630*/  FSETP.GT.AND P2, PT, |R9|, 152, PT ;  /* 0x431800000900780b */ /* 0x000fc60003f44200 */
[----:B------:R-:W-:Y:S02]  /*0640*/  FFMA R18, R8, R18, R17 ;  /* 0x0000001208127223 */ /* 0x000fe40000000011 */
[----:B------:R-:W2:Y:S01]  /*0650*/  F2I.NTZ R17, R9 ;  /* 0x0000000900117305 */ /* 0x000ea20000203100 */
[----:B-1----:R-:W-:Y:S01]  /*0660*/  FADD R15, R9, -R16 ;  /* 0x80000010090f7221 */ /* 0x002fe20000000000 */
[----:B------:R-:W-:-:S03]  /*0670*/  FSETP.GT.AND P3, PT, R16, RZ, PT ;  /* 0x000000ff1000720b */ /* 0x000fc60003f64000 */
[----:B------:R-:W-:Y:S01]  /*0680*/  FADD R15, R15, R18 ;  /* 0x000000120f0f7221 */ /* 0x000fe20000000000 */
[----:B------:R-:W-:Y:S02]  /*0690*/  SEL R16, RZ, 0x83000000, P3 ;  /* 0x83000000ff107807 */ /* 0x000fe40001800000 */
[----:B------:R-:W-:Y:S01]  /*06a0*/  FSETP.GEU.AND P3, PT, R9, RZ, PT ;  /* 0x000000ff0900720b */ /* 0x000fe20003f6e000 */
[----:B------:R-:W-:Y:S02]  /*06b0*/  FFMA R18, R15, R20, 0.0013391353422775864601 ;  /* 0x3aaf85ed0f127423 */ /* 0x000fe40000000014 */
[----:B--2---:R-:W-:Y:S01]  /*06c0*/  IMAD R17, R17, 0x800000, -R16 ;  /* 0x0080000011117824 */ /* 0x004fe200078e0a10 */
[----:B------:R-:W-:Y:S01]  /*06d0*/  FSEL R9, RZ, +INF , !P3 ;  /* 0x7f800000ff097808 */ /* 0x000fe20005800000 */
[----:B------:R-:W-:-:S04]  /*06e0*/  FFMA R18, R15, R18, 0.0096188392490148544312 ;  /* 0x3c1d98560f127423 */ /* 0x000fc80000000012 */
[----:B------:R-:W-:-:S04]  /*06f0*/  FFMA R18, R15, R18, 0.055503588169813156128 ;  /* 0x3d6357bb0f127423 */ /* 0x000fc80000000012 */
[----:B------:R-:W-:-:S04]  /*0700*/  FFMA R18, R15, R18, 0.24022644758224487305 ;  /* 0x3e75fdec0f127423 */ /* 0x000fc80000000012 */
[----:B------:R-:W-:Y:S01]  /*0710*/  FFMA R20, R15, R18, 0.69314718246459960938 ;  /* 0x3f3172180f147423 */ /* 0x000fe20000000012 */
[----:B------:R-:W-:-:S03]  /*0720*/  IADD3 R18, PT, PT, R16, 0x7f000000, RZ ;  /* 0x7f00000010127810 */ /* 0x000fc60007ffe0ff */
[----:B------:R-:W-:-:S04]  /*0730*/  FFMA R15, R15, R20, 1 ;  /* 0x3f8000000f0f7423 */ /* 0x000fc80000000014 */
[----:B------:R-:W-:-:S04]  /*0740*/  FMUL R18, R18, R15 ;  /* 0x0000000f12127220 */ /* 0x000fc80000400000 */
[----:B------:R-:W-:Y:S01]  /*0750*/  @!P2 FMUL R9, R17, R18 ;  /* 0x000000121109a220 */ /* 0x000fe20000400000 */
[----:B------:R-:W-:-:S07]  /*0760*/  @P4 FADD R9, R8, 2.7182817459106445312 ;  /* 0x402df85408094421 */ /* 0x000fce0000000000 */
.L_x_2:
[----:B------:R-:W-:Y:S05]  /*0770*/  BSYNC.RECONVERGENT B0 ;  /* 0x0000000000007941 */ /* 0x000fea0003800200 */
.L_x_1:
[----:B------:R-:W-:Y:S01]  /*0780*/  FSETP.GEU.AND P2, PT, |R2|, 5.8789094863358348022e-39, PT ;  /* 0x004004020200780b */ /* 0x000fe20003f4e200 */
[----:B------:R-:W1:Y:S01]  /*0790*/  F2F.F64.F32 R8, R9 ;  /* 0x0000000900087310 */ /* 0x000e620000201800 */
[----:B------:R-:W-:Y:S01]  /*07a0*/  MOV R3, R14 ;  /* 0x0000000e00037202 */ /* 0x000fe20000000f00 */
[----:B------:R-:W-:-:S04]  /*07b0*/  DFMA R10, R10, R12, R10 ;  /* 0x0000000c0a0a722b */ /* 0x000fc8000000000a */
[----:B------:R-:W-:Y:S01]  /*07c0*/  @!P0 IMAD.MOV R3, RZ, RZ, -R3 ;  /* 0x000000ffff038224 */ /* 0x000fe200078e0a03 */
[----:B------:R-:W-:-:S05]  /*07d0*/  @!P1 LOP3.LUT R3, RZ, R7, RZ, 0x33, !PT ;  /* 0x00000007ff039212 */ /* 0x000fca00078e33ff */
[----:B------:R-:W-:Y:S05]  /*07e0*/  @P2 BRA `(.L_x_3) ;  /* 0x0000000000142947 */ /* 0x000fea0003800000 */
[----:B------:R-:W-:Y:S02]  /*07f0*/  LOP3.LUT R2, R5, 0x7fffffff, RZ, 0xc0, !PT ;  /* 0x7fffffff05027812 */ /* 0x000fe400078ec0ff */
[----:B------:R-:W-:-:S03]  /*0800*/  MOV R7, R4 ;  /* 0x0000000400077202 */ /* 0x000fc60000000f00 */
[----:B------:R-:W-:Y:S01]  /*0810*/  VIADD R12, R2, 0xfff00000 ;  /* 0xfff00000020c7836 */ /* 0x000fe20000000000 */
[----:B------:R-:W-:-:S07]  /*0820*/  MOV R2, 0x840 ;  /* 0x0000084000027802 */ /* 0x000fce0000000f00 */
[----:B01----:R-:W-:Y:S05]  /*0830*/  CALL.REL.NOINC `($__internal_0_$__cuda_sm20_dblrcp_rn_slowpath_v3) ;  /* 0x0000000000687944 */ /* 0x003fea0003c00000 */
.L_x_3:
[----:B------:R-:W2:Y:S01]  /*0840*/  LDCU UR4, c[0x0][0x3a0] ;  /* 0x00007400ff0477ac */ /* 0x000ea20008000800 */
[----:B------:R-:W3:Y:S01]  /*0850*/  I2F.F64 R4, R3 ;  /* 0x0000000300047312 */ /* 0x000ee20000201c00 */
[----:B------:R-:W4:Y:S01]  /*0860*/  LDC.64 R12, c[0x0][0x390] ;  /* 0x0000e400ff0c7b82 */ /* 0x000f220000000a00 */
[----:B------:R-:W5:Y:S07]  /*0870*/  LDCU UR5, c[0x0][0x39c] ;  /* 0x00007380ff0577ac */ /* 0x000f6e0008000800 */
[----:B------:R-:W0:Y:S01]  /*0880*/  LDC.64 R14, c[0x0][0x380] ;  /* 0x0000e000ff0e7b82 */ /* 0x000e220000000a00 */
[----:B---3--:R-:W-:-:S07]  /*0890*/  DMUL R4, R4, R10 ;  /* 0x0000000a04047228 */ /* 0x008fce0000000000 */
[----:B------:R-:W3:Y:S01]  /*08a0*/  LDC.64 R16, c[0x0][0x388] ;  /* 0x0000e200ff107b82 */ /* 0x000ee20000000a00 */
[----:B--2---:R-:W-:Y:S01]  /*08b0*/  UIADD3 UR4, UPT, UPT, UR4, -0x1, URZ ;  /* 0xffffffff04047890 */ /* 0x004fe2000fffe0ff */
[----:B-1----:R-:W-:-:S05]  /*08c0*/  DMUL R4, R8, R4 ;  /* 0x0000000408047228 */ /* 0x002fca0000000000 */
[----:B------:R-:W-:Y:S01]  /*08d0*/  ISETP.NE.AND P0, PT, R0, UR4, PT ;  /* 0x0000000400007c0c */ /* 0x000fe2000bf05270 */
[----:B-----5:R-:W-:-:S03]  /*08e0*/  UIADD3 UR4, UPT, UPT, UR5, -0x1, URZ ;  /* 0xffffffff05047890 */ /* 0x020fc6000fffe0ff */
[----:B------:R-:W-:-:S03]  /*08f0*/  ISETP.NE.AND P0, PT, R0, RZ, P0 ;  /* 0x000000ff0000720c */ /* 0x000fc60000705270 */
[C---:B------:R-:W-:Y:S02]  /*0900*/  ISETP.NE.AND P1, PT, R3.reuse, UR4, PT ;  /* 0x0000000403007c0c */ /* 0x040fe4000bf25270 */
[----:B------:R-:W-:Y:S01]  /*0910*/  ISETP.NE.AND P0, PT, R3, RZ, P0 ;  /* 0x000000ff0300720c */ /* 0x000fe20000705270 */
[----:B----4-:R-:W-:-:S04]  /*0920*/  IMAD.WIDE R2, R6, 0x8, R12 ;  /* 0x0000000806027825 */ /* 0x010fc800078e020c */
[C---:B0-----:R-:W-:Y:S01]  /*0930*/  IMAD.WIDE R8, R6.reuse, 0x8, R14 ;  /* 0x0000000806087825 */ /* 0x041fe200078e020e */
[----:B------:R0:W-:Y:S03]  /*0940*/  STG.E.64 desc[UR6][R2.64], R4 ;  /* 0x0000000402007986 */ /* 0x0001e6000c101b06 */
[----:B---3--:R-:W-:Y:S01]  /*0950*/  IMAD.WIDE R6, R6, 0x8, R16 ;  /* 0x0000000806067825 */ /* 0x008fe200078e0210 */
[----:B------:R0:W-:Y:S04]  /*0960*/  STG.E.64 desc[UR6][R8.64], RZ ;  /* 0x000000ff08007986 */ /* 0x0001e8000c101b06 */
[----:B------:R0:W-:Y:S01]  /*0970*/  STG.E.64 desc[UR6][R6.64], RZ ;  /* 0x000000ff06007986 */ /* 0x0001e2000c101b06 */
[----:B------:R-:W-:Y:S05]  /*0980*/  @P0 EXIT P1 ;  /* 0x000000000000094d */ /* 0x000fea0000800000 */
[----:B0-----:R-:W2:Y:S04]  /*0990*/  LDG.E.64 R2, desc[UR6][R2.64] ;  /* 0x0000000602027981 */ /* 0x001ea8000c1e1b00 */
[----:B--2---:R-:W-:Y:S04]  /*09a0*/  STG.E.64 desc[UR6][R8.64], R2 ;  /* 0x0000000208007986 */ /* 0x004fe8000c101b06 */
[----:B------:R-:W-:Y:S01]  /*09b0*/  STG.E.64 desc[UR6][R6.64], R2 ;  /* 0x0000000206007986 */ /* 0x000fe2000c101b06 */
[----:B------:R-:W-:Y:S06]  /*09c0*/  BAR.SYNC.DEFER_BLOCKING 0x0 ;  /* 0x0000000000007b1d */ /* 0x000fec0000010000 */
[----:B------:R-:W-:Y:S05]  /*09d0*/  EXIT ;  /* 0x000000000000794d */ /* 0x000fea0003800000 */
        .weak           $__internal_0_$__cuda_sm20_dblrcp_rn_slowpath_v3
        .type           $__internal_0_$__cuda_sm20_dblrcp_rn_slowpath_v3,@function
        .size           $__internal_0_$__cuda_sm20_dblrcp_rn_slowpath_v3,(.L_x_8 - $__internal_0_$__cuda_sm20_dblrcp_rn_slowpath_v3)
$__internal_0_$__cuda_sm20_dblrcp_rn_slowpath_v3:
[----:B------:R-:W-:-:S06]  /*09e0*/  MOV R4, R7 ;  /* 0x0000000700047202 */ /* 0x000fcc0000000f00 */
[----:B------:R-:W-:-:S14]  /*09f0*/  DSETP.GTU.AND P0, PT, |R4|, +INF , PT ;  /* 0x7ff000000400742a */ /* 0x000fdc0003f0c200 */
[----:B------:R-:W-:Y:S05]  /*0a00*/  @P0 BRA `(.L_x_4) ;  /* 0x00000000007c0947 */ /* 0x000fea0003800000 */
[----:B------:R-:W-:-:S05]  /*0a10*/  LOP3.LUT R13, R5, 0x7fffffff, RZ, 0xc0, !PT ;  /* 0x7fffffff050d7812 */ /* 0x000fca00078ec0ff */
[----:B------:R-:W-:-:S05]  /*0a20*/  VIADD R7, R13, 0xffffffff ;  /* 0xffffffff0d077836 */ /* 0x000fca0000000000 */
[----:B------:R-:W-:-:S13]  /*0a30*/  ISETP.GE.U32.AND P0, PT, R7, 0x7fefffff, PT ;  /* 0x7fefffff0700780c */ /* 0x000fda0003f06070 */
[----:B------:R-:W-:Y:S02]  /*0a40*/  @P0 LOP3.LUT R11, R5, 0x7ff00000, RZ, 0x3c, !PT ;  /* 0x7ff00000050b0812 */ /* 0x000fe400078e3cff */
[----:B------:R-:W-:Y:S01]  /*0a50*/  @P0 MOV R10, RZ ;  /* 0x000000ff000a0202 */ /* 0x000fe20000000f00 */
[----:B------:R-:W-:Y:S06]  /*0a60*/  @P0 BRA `(.L_x_5) ;  /* 0x00000000006c0947 */ /* 0x000fec0003800000 */
[----:B------:R-:W-:-:S13]  /*0a70*/  ISETP.GE.U32.AND P0, PT, R13, 0x1000001, PT ;  /* 0x010000010d00780c */ /* 0x000fda0003f06070 */
[----:B------:R-:W-:Y:S05]  /*0a80*/  @!P0 BRA `(.L_x_6) ;  /* 0x0000000000348947 */ /* 0x000fea0003800000 */
[----:B------:R-:W-:Y:S01]  /*0a90*/  VIADD R11, R5, 0xc0200000 ;  /* 0xc0200000050b7836 */ /* 0x000fe20000000000 */
[----:B------:R-:W-:-:S03]  /*0aa0*/  MOV R10, R4 ;  /* 0x00000004000a7202 */ /* 0x000fc60000000f00 */
[----:B------:R-:W0:Y:S03]  /*0ab0*/  MUFU.RCP64H R13, R11 ;  /* 0x0000000b000d7308 */ /* 0x000e260000001800 */
[----:B0-----:R-:W-:-:S08]  /*0ac0*/  DFMA R14, -R10, R12, 1 ;  /* 0x3ff000000a0e742b */ /* 0x001fd0000000010c */
[----:B------:R-:W-:-:S08]  /*0ad0*/  DFMA R14, R14, R14, R14 ;  /* 0x0000000e0e0e722b */ /* 0x000fd0000000000e */
[----:B------:R-:W-:-:S08]  /*0ae0*/  DFMA R14, R12, R14, R12 ;  /* 0x0000000e0c0e722b */ /* 0x000fd0000000000c */
[----:B------:R-:W-:-:S08]  /*0af0*/  DFMA R12, -R10, R14, 1 ;  /* 0x3ff000000a0c742b */ /* 0x000fd0000000010e */
[----:B------:R-:W-:-:S08]  /*0b00*/  DFMA R12, R14, R12, R14 ;  /* 0x0000000c0e0c722b */ /* 0x000fd0000000000e */
[----:B------:R-:W-:-:S08]  /*0b10*/  DMUL R12, R12, 2.2250738585072013831e-308 ;  /* 0x001000000c0c7828 */ /* 0x000fd00000000000 */
[----:B------:R-:W-:-:S08]  /*0b20*/  DFMA R4, -R4, R12, 1 ;  /* 0x3ff000000404742b */ /* 0x000fd0000000010c */
[----:B------:R-:W-:-:S08]  /*0b30*/  DFMA R4, R4, R4, R4 ;  /* 0x000000040404722b */ /* 0x000fd00000000004 */
[----:B------:R-:W-:Y:S01]  /*0b40*/  DFMA R10, R12, R4, R12 ;  /* 0x000000040c0a722b */ /* 0x000fe2000000000c */
[----:B------:R-:W-:Y:S10]  /*0b50*/  BRA `(.L_x_5) ;  /* 0x0000000000307947 */ /* 0x000ff40003800000 */
.L_x_6:
[----:B------:R-:W-:Y:S01]  /*0b60*/  DMUL R4, R4, 8.11296384146066816958e+31 ;  /* 0x4690000004047828 */ /* 0x000fe20000000000 */
[----:B------:R-:W-:-:S05]  /*0b70*/  IMAD.MOV.U32 R10, RZ, RZ, R12 ;  /* 0x000000ffff0a7224 */ /* 0x000fca00078e000c */
[----:B------:R-:W0:Y:S02]  /*0b80*/  MUFU.RCP64H R11, R5 ;  /* 0x00000005000b7308 */ /* 0x000e240000001800 */
[----:B0-----:R-:W-:-:S08]  /*0b90*/  DFMA R12, -R4, R10, 1 ;  /* 0x3ff00000040c742b */ /* 0x001fd0000000010a */
[----:B------:R-:W-:-:S08]  /*0ba0*/  DFMA R12, R12, R12, R12 ;  /* 0x0000000c0c0c722b */ /* 0x000fd0000000000c */
[----:B------:R-:W-:-:S08]  /*0bb0*/  DFMA R12, R10, R12, R10 ;  /* 0x0000000c0a0c722b */ /* 0x000fd0000000000a */
[----:B------:R-:W-:-:S08]  /*0bc0*/  DFMA R10, -R4, R12, 1 ;  /* 0x3ff00000040a742b */ /* 0x000fd0000000010c */
[----:B------:R-:W-:-:S08]  /*0bd0*/  DFMA R10, R12, R10, R12 ;  /* 0x0000000a0c0a722b */ /* 0x000fd0000000000c */
[----:B------:R-:W-:Y:S01]  /*0be0*/  DMUL R10, R10, 8.11296384146066816958e+31 ;  /* 0x469000000a0a7828 */ /* 0x000fe20000000000 */
[----:B------:R-:W-:Y:S10]  /*0bf0*/  BRA `(.L_x_5) ;  /* 0x0000000000087947 */ /* 0x000ff40003800000 */
.L_x_4:
[----:B------:R-:W-:Y:S02]  /*0c00*/  LOP3.LUT R11, R5, 0x80000, RZ, 0xfc, !PT ;  /* 0x00080000050b7812 */ /* 0x000fe400078efcff */
[----:B------:R-:W-:-:S07]  /*0c10*/  MOV R10, R4 ;  /* 0x00000004000a7202 */ /* 0x000fce0000000f00 */
.L_x_5:
[----:B------:R-:W-:Y:S01]  /*0c20*/  IMAD.MOV.U32 R4, RZ, RZ, R2 ;  /* 0x000000ffff047224 */ /* 0x000fe200078e0002 */
[----:B------:R-:W-:-:S04]  /*0c30*/  MOV R5, 0x0 ;  /* 0x0000000000057802 */ /* 0x000fc80000000f00 */
[----:B------:R-:W-:Y:S05]  /*0c40*/  RET.REL.NODEC R4 `(_Z6kernelPdS_S_iii) ;  /* 0xfffffff004ec7950 */ /* 0x000fea0003c3ffff */
.L_x_7:
[----:B------:R-:W-:-:S00]  /*0c50*/  BRA `(.L_x_7) ;  /* 0xfffffffc00fc7947 */ /* 0x000fc0000383ffff */
[----:B------:R-:W-:-:S00]  /*0c60*/  NOP ;  /* 0x0000000000007918 */ /* 0x000fc00000000000 */
        /* <DEDUP_REMOVED lines=9> */
.L_x_8:


//--------------------- .nv.shared.reserved.0     --------------------------
	.section	.nv.shared.reserved.0,"aw",@nobits
	.weak		__nv_reservedSMEM_offset_0_alias
	.size		__nv_reservedSMEM_offset_0_alias, 0, 64
	.other		__nv_reservedSMEM_offset_0_alias,@"STO_CUDA_RESERVED_SHARED STV_DEFAULT"
__nv_reservedSMEM_offset_0_alias:
	.zero		0
	.zero		64


//--------------------- .nv.constant0._Z6kernelPdS_S_iii --------------------------
	.section	.nv.constant0._Z6kernelPdS_S_iii,"a",@progbits
	.sectionflags	@""
	.align	4
.nv.constant0._Z6kernelPdS_S_iii:
	.zero		932


//--------------------- SYMBOLS --------------------------

	.type		.nv.reservedSmem.offset0,@object
	.size		.nv.reservedSmem.offset0,0x4
